//
// Generated by NVIDIA NVVM Compiler
//
// Compiler Build ID: CL-36424714
// Cuda compilation tools, release 13.0, V13.0.88
// Based on NVVM 20.0.0
//

.version 9.0
.target sm_100
.address_size 64

	// .globl	_Z14sin_cos_kernelPfPKfm
.global .align 4 .b8 __cudart_i2opi_f[24] = {65, 144, 67, 60, 153, 149, 98, 219, 192, 221, 52, 245, 209, 87, 39, 252, 41, 21, 68, 78, 110, 131, 249, 162};

.visible .entry _Z14sin_cos_kernelPfPKfm(
	.param .u64 .ptr .align 1 _Z14sin_cos_kernelPfPKfm_param_0,
	.param .u64 .ptr .align 1 _Z14sin_cos_kernelPfPKfm_param_1,
	.param .u64 _Z14sin_cos_kernelPfPKfm_param_2
)
{
	.local .align 4 .b8 	__local_depot0[28];
	.reg .b64 	%SP;
	.reg .b64 	%SPL;
	.reg .pred 	%p<18>;
	.reg .b32 	%r<84>;
	.reg .b32 	%f<54>;
	.reg .b64 	%rd<49>;
	.reg .b64 	%fd<5>;

	mov.u64 	%SPL, __local_depot0;
	ld.param.u64 	%rd17, [_Z14sin_cos_kernelPfPKfm_param_0];
	ld.param.u64 	%rd18, [_Z14sin_cos_kernelPfPKfm_param_1];
	ld.param.u64 	%rd19, [_Z14sin_cos_kernelPfPKfm_param_2];
	add.u64 	%rd1, %SPL, 0;
	mov.u32 	%r29, %ctaid.x;
	mov.u32 	%r30, %ntid.x;
	mov.u32 	%r31, %tid.x;
	mad.lo.s32 	%r32, %r29, %r30, %r31;
	cvt.u64.u32 	%rd2, %r32;
	setp.le.u64 	%p1, %rd19, %rd2;
	@%p1 bra 	$L__BB0_18;
	cvta.to.global.u64 	%rd21, %rd18;
	shl.b64 	%rd22, %rd2, 2;
	add.s64 	%rd23, %rd21, %rd22;
	ld.global.f32 	%f1, [%rd23];
	mul.f32 	%f13, %f1, 0f3F22F983;
	cvt.rni.s32.f32 	%r79, %f13;
	cvt.rn.f32.s32 	%f14, %r79;
	fma.rn.f32 	%f15, %f14, 0fBFC90FDA, %f1;
	fma.rn.f32 	%f16, %f14, 0fB3A22168, %f15;
	fma.rn.f32 	%f52, %f14, 0fA7C234C5, %f16;
	abs.f32 	%f3, %f1;
	setp.ltu.f32 	%p2, %f3, 0f47CE4780;
	@%p2 bra 	$L__BB0_9;
	setp.neu.f32 	%p3, %f3, 0f7F800000;
	@%p3 bra 	$L__BB0_4;
	mov.f32 	%f19, 0f00000000;
	mul.rn.f32 	%f52, %f1, %f19;
	mov.b32 	%r79, 0;
	bra.uni 	$L__BB0_9;
$L__BB0_4:
	mov.b32 	%r2, %f1;
	shl.b32 	%r34, %r2, 8;
	or.b32  	%r3, %r34, -2147483648;
	mov.b64 	%rd45, 0;
	mov.b32 	%r76, 0;
	mov.u64 	%rd43, __cudart_i2opi_f;
	mov.u64 	%rd44, %rd1;
$L__BB0_5:
	.pragma "nounroll";
	ld.global.nc.u32 	%r35, [%rd43];
	mad.wide.u32 	%rd26, %r35, %r3, %rd45;
	shr.u64 	%rd45, %rd26, 32;
	st.local.u32 	[%rd44], %rd26;
	add.s32 	%r76, %r76, 1;
	add.s64 	%rd44, %rd44, 4;
	add.s64 	%rd43, %rd43, 4;
	setp.ne.s32 	%p4, %r76, 6;
	@%p4 bra 	$L__BB0_5;
	shr.u32 	%r36, %r2, 23;
	st.local.u32 	[%rd1+24], %rd45;
	and.b32  	%r6, %r36, 31;
	and.b32  	%r37, %r36, 224;
	add.s32 	%r38, %r37, -128;
	shr.u32 	%r39, %r38, 5;
	mul.wide.u32 	%rd27, %r39, 4;
	sub.s64 	%rd9, %rd1, %rd27;
	ld.local.u32 	%r77, [%rd9+24];
	ld.local.u32 	%r78, [%rd9+20];
	setp.eq.s32 	%p5, %r6, 0;
	@%p5 bra 	$L__BB0_8;
	shf.l.wrap.b32 	%r77, %r78, %r77, %r6;
	ld.local.u32 	%r40, [%rd9+16];
	shf.l.wrap.b32 	%r78, %r40, %r78, %r6;
$L__BB0_8:
	shr.u32 	%r41, %r77, 30;
	shf.l.wrap.b32 	%r42, %r78, %r77, 2;
	shl.b32 	%r43, %r78, 2;
	shr.u32 	%r44, %r42, 31;
	add.s32 	%r45, %r44, %r41;
	neg.s32 	%r46, %r45;
	setp.lt.s32 	%p6, %r2, 0;
	selp.b32 	%r79, %r46, %r45, %p6;
	xor.b32  	%r47, %r42, %r2;
	shr.s32 	%r48, %r42, 31;
	xor.b32  	%r49, %r48, %r42;
	xor.b32  	%r50, %r48, %r43;
	cvt.u64.u32 	%rd28, %r49;
	shl.b64 	%rd29, %rd28, 32;
	cvt.u64.u32 	%rd30, %r50;
	or.b64  	%rd31, %rd29, %rd30;
	cvt.rn.f64.s64 	%fd1, %rd31;
	mul.f64 	%fd2, %fd1, 0d3BF921FB54442D19;
	cvt.rn.f32.f64 	%f17, %fd2;
	neg.f32 	%f18, %f17;
	setp.lt.s32 	%p7, %r47, 0;
	selp.f32 	%f52, %f18, %f17, %p7;
$L__BB0_9:
	add.s32 	%r52, %r79, 1;
	mul.rn.f32 	%f20, %f52, %f52;
	and.b32  	%r53, %r79, 1;
	setp.eq.b32 	%p8, %r53, 1;
	selp.f32 	%f21, %f52, 0f3F800000, %p8;
	fma.rn.f32 	%f22, %f20, %f21, 0f00000000;
	fma.rn.f32 	%f23, %f20, 0f37CBAC00, 0fBAB607ED;
	selp.f32 	%f24, 0fB94D4153, %f23, %p8;
	selp.f32 	%f25, 0f3C0885E4, 0f3D2AAABB, %p8;
	fma.rn.f32 	%f26, %f24, %f20, %f25;
	selp.f32 	%f27, 0fBE2AAAA8, 0fBEFFFFFF, %p8;
	fma.rn.f32 	%f28, %f26, %f20, %f27;
	fma.rn.f32 	%f29, %f28, %f22, %f21;
	and.b32  	%r54, %r52, 2;
	setp.eq.s32 	%p9, %r54, 0;
	mov.f32 	%f30, 0f00000000;
	sub.f32 	%f31, %f30, %f29;
	selp.f32 	%f7, %f29, %f31, %p9;
	mul.f32 	%f32, %f7, 0f3F22F983;
	cvt.rni.s32.f32 	%r83, %f32;
	cvt.rn.f32.s32 	%f33, %r83;
	fma.rn.f32 	%f34, %f33, 0fBFC90FDA, %f7;
	fma.rn.f32 	%f35, %f33, 0fB3A22168, %f34;
	fma.rn.f32 	%f53, %f33, 0fA7C234C5, %f35;
	abs.f32 	%f9, %f7;
	setp.ltu.f32 	%p10, %f9, 0f47CE4780;
	@%p10 bra 	$L__BB0_17;
	setp.neu.f32 	%p11, %f9, 0f7F800000;
	@%p11 bra 	$L__BB0_12;
	mov.f32 	%f38, 0f00000000;
	mul.rn.f32 	%f53, %f7, %f38;
	mov.b32 	%r83, 0;
	bra.uni 	$L__BB0_17;
$L__BB0_12:
	mov.b32 	%r16, %f7;
	shl.b32 	%r56, %r16, 8;
	or.b32  	%r17, %r56, -2147483648;
	mov.b64 	%rd48, 0;
	mov.b32 	%r80, 0;
	mov.u64 	%rd46, __cudart_i2opi_f;
	mov.u64 	%rd47, %rd1;
$L__BB0_13:
	.pragma "nounroll";
	ld.global.nc.u32 	%r57, [%rd46];
	mad.wide.u32 	%rd34, %r57, %r17, %rd48;
	shr.u64 	%rd48, %rd34, 32;
	st.local.u32 	[%rd47], %rd34;
	add.s32 	%r80, %r80, 1;
	add.s64 	%rd47, %rd47, 4;
	add.s64 	%rd46, %rd46, 4;
	setp.ne.s32 	%p12, %r80, 6;
	@%p12 bra 	$L__BB0_13;
	shr.u32 	%r58, %r16, 23;
	st.local.u32 	[%rd1+24], %rd48;
	and.b32  	%r20, %r58, 31;
	and.b32  	%r59, %r58, 224;
	add.s32 	%r60, %r59, -128;
	shr.u32 	%r61, %r60, 5;
	mul.wide.u32 	%rd35, %r61, 4;
	sub.s64 	%rd16, %rd1, %rd35;
	ld.local.u32 	%r81, [%rd16+24];
	ld.local.u32 	%r82, [%rd16+20];
	setp.eq.s32 	%p13, %r20, 0;
	@%p13 bra 	$L__BB0_16;
	shf.l.wrap.b32 	%r81, %r82, %r81, %r20;
	ld.local.u32 	%r62, [%rd16+16];
	shf.l.wrap.b32 	%r82, %r62, %r82, %r20;
$L__BB0_16:
	shr.u32 	%r63, %r81, 30;
	shf.l.wrap.b32 	%r64, %r82, %r81, 2;
	shl.b32 	%r65, %r82, 2;
	shr.u32 	%r66, %r64, 31;
	add.s32 	%r67, %r66, %r63;
	neg.s32 	%r68, %r67;
	setp.lt.s32 	%p14, %r16, 0;
	selp.b32 	%r83, %r68, %r67, %p14;
	xor.b32  	%r69, %r64, %r16;
	shr.s32 	%r70, %r64, 31;
	xor.b32  	%r71, %r70, %r64;
	xor.b32  	%r72, %r70, %r65;
	cvt.u64.u32 	%rd36, %r71;
	shl.b64 	%rd37, %rd36, 32;
	cvt.u64.u32 	%rd38, %r72;
	or.b64  	%rd39, %rd37, %rd38;
	cvt.rn.f64.s64 	%fd3, %rd39;
	mul.f64 	%fd4, %fd3, 0d3BF921FB54442D19;
	cvt.rn.f32.f64 	%f36, %fd4;
	neg.f32 	%f37, %f36;
	setp.lt.s32 	%p15, %r69, 0;
	selp.f32 	%f53, %f37, %f36, %p15;
$L__BB0_17:
	mul.rn.f32 	%f39, %f53, %f53;
	and.b32  	%r74, %r83, 1;
	setp.eq.b32 	%p16, %r74, 1;
	selp.f32 	%f40, 0f3F800000, %f53, %p16;
	fma.rn.f32 	%f41, %f39, %f40, 0f00000000;
	fma.rn.f32 	%f42, %f39, 0f37CBAC00, 0fBAB607ED;
	selp.f32 	%f43, %f42, 0fB94D4153, %p16;
	selp.f32 	%f44, 0f3D2AAABB, 0f3C0885E4, %p16;
	fma.rn.f32 	%f45, %f43, %f39, %f44;
	selp.f32 	%f46, 0fBEFFFFFF, 0fBE2AAAA8, %p16;
	fma.rn.f32 	%f47, %f45, %f39, %f46;
	fma.rn.f32 	%f48, %f47, %f41, %f40;
	and.b32  	%r75, %r83, 2;
	setp.eq.s32 	%p17, %r75, 0;
	mov.f32 	%f49, 0f00000000;
	sub.f32 	%f50, %f49, %f48;
	selp.f32 	%f51, %f48, %f50, %p17;
	cvta.to.global.u64 	%rd40, %rd17;
	add.s64 	%rd42, %rd40, %rd22;
	st.global.f32 	[%rd42], %f51;
$L__BB0_18:
	ret;

}


// ===== COMPILED SASS (sm_100) =====

	.target	sm_100

	.elftype	@"ET_EXEC"


//--------------------- .note.nv.tkinfo           --------------------------
	.section	.note.nv.tkinfo,"",@"SHT_NOTE"
	.sectionflags	@"SHF_NOTE_NV_TKINFO"
	.tkinfo
        /*0018*/ 	.word	0x00000002
        /*0030*/ 	.string	""
        /*0030*/ 	.string	"ptxas"
        /*0030*/ 	.string	"Cuda compilation tools, release 13.0, V13.0.88"
        /*0030*/ 	.string	"Build cuda_13.0.r13.0/compiler.36424714_0"
        /*0030*/ 	.string	"-arch sm_100 -m 64 "



//--------------------- .note.nv.cuinfo           --------------------------
	.section	.note.nv.cuinfo,"",@"SHT_NOTE"
	.sectionflags	@"SHF_NOTE_NV_CUINFO"
        /*0018*/ 	.short	0x0002
        /*001a*/ 	.short	0x0064
        /*001c*/ 	.short	0x0082
	.zero		2


//--------------------- .nv.info                  --------------------------
	.section	.nv.info,"",@"SHT_CUDA_INFO"
	.align	4


	//----- nvinfo : EIATTR_REGCOUNT
	.align		4
        /*0000*/ 	.byte	0x04, 0x2f
        /*0002*/ 	.short	(.L_2 - .L_1)
	.align		4
.L_1:
        /*0004*/ 	.word	index@(_Z14sin_cos_kernelPfPKfm)
        /*0008*/ 	.word	0x00000015


	//----- nvinfo : EIATTR_FRAME_SIZE
	.align		4
.L_2:
        /*000c*/ 	.byte	0x04, 0x11
        /*000e*/ 	.short	(.L_4 - .L_3)
	.align		4
.L_3:
        /*0010*/ 	.word	index@(_Z14sin_cos_kernelPfPKfm)
        /*0014*/ 	.word	0x00000000


	//----- nvinfo : EIATTR_MIN_STACK_SIZE
	.align		4
.L_4:
        /*0018*/ 	.byte	0x04, 0x12
        /*001a*/ 	.short	(.L_6 - .L_5)
	.align		4
.L_5:
        /*001c*/ 	.word	index@(_Z14sin_cos_kernelPfPKfm)
        /*0020*/ 	.word	0x00000000
.L_6:


//--------------------- .nv.compat                --------------------------
	.section	.nv.compat,"",@"SHT_CUDA_COMPAT_INFO"
	.align	4
        /*0000*/ 	.byte	0x02, 0x09, 0x00, 0x00, 0x02, 0x02, 0x01, 0x00, 0x02, 0x05, 0x05, 0x00, 0x03, 0x07, 0x01, 0x01
        /*0010*/ 	.byte	0x02, 0x03, 0x00, 0x00, 0x02, 0x06, 0x01, 0x00, 0x04, 0x0b, 0x08, 0x00, 0x01, 0x00, 0x00, 0x00
        /*0020*/ 	.byte	0x00, 0x00, 0x00, 0x00


//--------------------- .nv.info._Z14sin_cos_kernelPfPKfm --------------------------
	.section	.nv.info._Z14sin_cos_kernelPfPKfm,"",@"SHT_CUDA_INFO"
	.sectionflags	@""
	.align	4


	//----- nvinfo : EIATTR_CUDA_API_VERSION
	.align		4
        /*0000*/ 	.byte	0x04, 0x37
        /*0002*/ 	.short	(.L_8 - .L_7)
.L_7:
        /*0004*/ 	.word	0x00000082


	//----- nvinfo : EIATTR_KPARAM_INFO
	.align		4
.L_8:
        /*0008*/ 	.byte	0x04, 0x17
        /*000a*/ 	.short	(.L_10 - .L_9)
.L_9:
        /*000c*/ 	.word	0x00000000
        /*0010*/ 	.short	0x0002
        /*0012*/ 	.short	0x0010
        /*0014*/ 	.byte	0x00, 0xf0, 0x21, 0x00


	//----- nvinfo : EIATTR_KPARAM_INFO
	.align		4
.L_10:
        /*0018*/ 	.byte	0x04, 0x17
        /*001a*/ 	.short	(.L_12 - .L_11)
.L_11:
        /*001c*/ 	.word	0x00000000
        /*0020*/ 	.short	0x0001
        /*0022*/ 	.short	0x0008
        /*0024*/ 	.byte	0x00, 0xf5, 0x21, 0x00


	//----- nvinfo : EIATTR_KPARAM_INFO
	.align		4
.L_12:
        /*0028*/ 	.byte	0x04, 0x17
        /*002a*/ 	.short	(.L_14 - .L_13)
.L_13:
        /*002c*/ 	.word	0x00000000
        /*0030*/ 	.short	0x0000
        /*0032*/ 	.short	0x0000
        /*0034*/ 	.byte	0x00, 0xf5, 0x21, 0x00


	//----- nvinfo : EIATTR_SPARSE_MMA_MASK
	.align		4
.L_14:
        /*0038*/ 	.byte	0x03, 0x50
        /*003a*/ 	.short	0x0000


	//----- nvinfo : EIATTR_MAXREG_COUNT
	.align		4
        /*003c*/ 	.byte	0x03, 0x1b
        /*003e*/ 	.short	0x00ff


	//----- nvinfo : EIATTR_MERCURY_ISA_VERSION
	.align		4
        /*0040*/ 	.byte	0x03, 0x5f
        /*0042*/ 	.short	0x0101


	//----- nvinfo : EIATTR_VRC_CTA_INIT_COUNT
	.align		4
        /*0044*/ 	.byte	0x02, 0x4a
	.zero		1
	.zero		1


	//----- nvinfo : EIATTR_EXIT_INSTR_OFFSETS
	.align		4
        /*0048*/ 	.byte	0x04, 0x1c
        /*004a*/ 	.short	(.L_16 - .L_15)


	//   ....[0]....
.L_15:
        /*004c*/ 	.word	0x00000080


	//   ....[1]....
        /*0050*/ 	.word	0x00001090


	//----- nvinfo : EIATTR_CRS_STACK_SIZE
	.align		4
.L_16:
        /*0054*/ 	.byte	0x04, 0x1e
        /*0056*/ 	.short	(.L_18 - .L_17)
.L_17:
        /*0058*/ 	.word	0x00000000


	//----- nvinfo : EIATTR_CBANK_PARAM_SIZE
	.align		4
.L_18:
        /*005c*/ 	.byte	0x03, 0x19
        /*005e*/ 	.short	0x0018


	//----- nvinfo : EIATTR_PARAM_CBANK
	.align		4
        /*0060*/ 	.byte	0x04, 0x0a
        /*0062*/ 	.short	(.L_20 - .L_19)
	.align		4
.L_19:
        /*0064*/ 	.word	index@(.nv.constant0._Z14sin_cos_kernelPfPKfm)
        /*0068*/ 	.short	0x0380
        /*006a*/ 	.short	0x0018


	//----- nvinfo : EIATTR_SW_WAR
	.align		4
.L_20:
        /*006c*/ 	.byte	0x04, 0x36
        /*006e*/ 	.short	(.L_22 - .L_21)
.L_21:
        /*0070*/ 	.word	0x00000008
.L_22:


//--------------------- .nv.callgraph             --------------------------
	.section	.nv.callgraph,"",@"SHT_CUDA_CALLGRAPH"
	.align	4
	.sectionentsize	8
	.align		4
        /*0000*/ 	.word	0x00000000
	.align		4
        /*0004*/ 	.word	0xffffffff
	.align		4
        /*0008*/ 	.word	0x00000000
	.align		4
        /*000c*/ 	.word	0xfffffffe
	.align		4
        /*0010*/ 	.word	0x00000000
	.align		4
        /*0014*/ 	.word	0xfffffffd
	.align		4
        /*0018*/ 	.word	0x00000000
	.align		4
        /*001c*/ 	.word	0xfffffffc


//--------------------- .nv.constant4             --------------------------
	.section	.nv.constant4,"a",@progbits
	.align	8
	.align		8
.nv.constant4:
        /*0000*/ 	.dword	__cudart_i2opi_f


//--------------------- .text._Z14sin_cos_kernelPfPKfm --------------------------
	.section	.text._Z14sin_cos_kernelPfPKfm,"ax",@progbits
	.align	128
        .global         _Z14sin_cos_kernelPfPKfm
        .type           _Z14sin_cos_kernelPfPKfm,@function
        .size           _Z14sin_cos_kernelPfPKfm,(.L_x_11 - _Z14sin_cos_kernelPfPKfm)
        .other          _Z14sin_cos_kernelPfPKfm,@"STO_CUDA_ENTRY STV_DEFAULT"
_Z14sin_cos_kernelPfPKfm:
.text._Z14sin_cos_kernelPfPKfm:
[----:B------:R-:W-:Y:S01]  /*0000*/  LDC R1, c[0x0][0x37c] ;  /* 0x0000df00ff017b82 */ /* 0x000fe20000000800 */
[----:B------:R-:W0:Y:S07]  /*0010*/  S2R R0, SR_TID.X ;  /* 0x0000000000007919 */ /* 0x000e2e0000002100 */
[----:B------:R-:W0:Y:S01]  /*0020*/  S2UR UR4, SR_CTAID.X ;  /* 0x00000000000479c3 */ /* 0x000e220000002500 */
[----:B------:R-:W1:Y:S07]  /*0030*/  LDCU.64 UR6, c[0x0][0x390] ;  /* 0x00007200ff0677ac */ /* 0x000e6e0008000a00 */
[----:B------:R-:W0:Y:S02]  /*0040*/  LDC R3, c[0x0][0x360] ;  /* 0x0000d800ff037b82 */ /* 0x000e240000000800 */
[----:B0-----:R-:W-:-:S05]  /*0050*/  IMAD R3, R3, UR4, R0 ;  /* 0x0000000403037c24 */ /* 0x001fca000f8e0200 */
[----:B-1----:R-:W-:-:S04]  /*0060*/  ISETP.GE.U32.AND P0, PT, R3, UR6, PT ;  /* 0x0000000603007c0c */ /* 0x002fc8000bf06070 */
[----:B------:R-:W-:-:S13]  /*0070*/  ISETP.GE.U32.AND.EX P0, PT, RZ, UR7, PT, P0 ;  /* 0x00000007ff007c0c */ /* 0x000fda000bf06100 */
[----:B------:R-:W-:Y:S05]  /*0080*/  @P0 EXIT ;  /* 0x000000000000094d */ /* 0x000fea0003800000 */
[----:B------:R-:W0:Y:S01]  /*0090*/  LDCU.64 UR4, c[0x0][0x388] ;  /* 0x00007100ff0477ac */ /* 0x000e220008000a00 */
[----:B------:R-:W-:Y:S01]  /*00a0*/  IMAD.SHL.U32 R2, R3, 0x4, RZ ;  /* 0x0000000403027824 */ /* 0x000fe200078e00ff */
[----:B------:R-:W-:Y:S01]  /*00b0*/  SHF.R.U32.HI R3, RZ, 0x1e, R3 ;  /* 0x0000001eff037819 */ /* 0x000fe20000011603 */
[----:B------:R-:W1:Y:S03]  /*00c0*/  LDCU.64 UR6, c[0x0][0x358] ;  /* 0x00006b00ff0677ac */ /* 0x000e660008000a00 */
[----:B0-----:R-:W-:-:S04]  /*00d0*/  IADD3 R4, P0, PT, R2, UR4, RZ ;  /* 0x0000000402047c10 */ /* 0x001fc8000ff1e0ff */
[----:B------:R-:W-:-:S05]  /*00e0*/  IADD3.X R5, PT, PT, R3, UR5, RZ, P0, !PT ;  /* 0x0000000503057c10 */ /* 0x000fca00087fe4ff */
[----:B-1----:R-:W2:Y:S01]  /*00f0*/  LDG.E R0, desc[UR6][R4.64] ;  /* 0x0000000604007981 */ /* 0x002ea2000c1e1900 */
[----:B------:R-:W-:Y:S01]  /*0100*/  BSSY.RECONVERGENT B0, `(.L_x_0) ;  /* 0x0000069000007945 */ /* 0x000fe20003800200 */
[C---:B--2---:R-:W-:Y:S01]  /*0110*/  FMUL R6, R0.reuse, 0.63661974668502807617 ;  /* 0x3f22f98300067820 */ /* 0x044fe20000400000 */
[----:B------:R-:W-:-:S03]  /*0120*/  FSETP.GE.AND P0, PT, |R0|, 105615, PT ;  /* 0x47ce47800000780b */ /* 0x000fc60003f06200 */
[----:B------:R-:W0:Y:S02]  /*0130*/  F2I.NTZ R10, R6 ;  /* 0x00000006000a7305 */ /* 0x000e240000203100 */
[----:B0-----:R-:W-:-:S05]  /*0140*/  I2FP.F32.S32 R7, R10 ;  /* 0x0000000a00077245 */ /* 0x001fca0000201400 */
[----:B------:R-:W-:-:S04]  /*0150*/  FFMA R8, R7, -1.5707962512969970703, R0 ;  /* 0xbfc90fda07087823 */ /* 0x000fc80000000000 */
[----:B------:R-:W-:-:S04]  /*0160*/  FFMA R8, R7, -7.5497894158615963534e-08, R8 ;  /* 0xb3a2216807087823 */ /* 0x000fc80000000008 */
[----:B------:R-:W-:Y:S01]  /*0170*/  FFMA R8, R7, -5.3903029534742383927e-15, R8 ;  /* 0xa7c234c507087823 */ /* 0x000fe20000000008 */
[----:B------:R-:W-:Y:S06]  /*0180*/  @!P0 BRA `(.L_x_1) ;  /* 0x0000000400808947 */ /* 0x000fec0003800000 */
[----:B------:R-:W-:-:S13]  /*0190*/  FSETP.NEU.AND P0, PT, |R0|, +INF , PT ;  /* 0x7f8000000000780b */ /* 0x000fda0003f0d200 */
[----:B------:R-:W-:Y:S01]  /*01a0*/  @!P0 FMUL R8, RZ, R0 ;  /* 0x00000000ff088220 */ /* 0x000fe20000400000 */
[----:B------:R-:W-:Y:S01]  /*01b0*/  @!P0 IMAD.MOV.U32 R10, RZ, RZ, RZ ;  /* 0x000000ffff0a8224 */ /* 0x000fe200078e00ff */
[----:B------:R-:W-:Y:S06]  /*01c0*/  @!P0 BRA `(.L_x_1) ;  /* 0x0000000400708947 */ /* 0x000fec0003800000 */
[----:B------:R-:W-:Y:S01]  /*01d0*/  IMAD.SHL.U32 R4, R0, 0x100, RZ ;  /* 0x0000010000047824 */ /* 0x000fe200078e00ff */
[----:B------:R-:W0:Y:S01]  /*01e0*/  LDCU.64 UR8, c[0x4][URZ] ;  /* 0x01000000ff0877ac */ /* 0x000e220008000a00 */
[----:B------:R-:W-:Y:S02]  /*01f0*/  IMAD.MOV.U32 R5, RZ, RZ, RZ ;  /* 0x000000ffff057224 */ /* 0x000fe400078e00ff */
[----:B------:R-:W-:Y:S01]  /*0200*/  IMAD.MOV.U32 R11, RZ, RZ, RZ ;  /* 0x000000ffff0b7224 */ /* 0x000fe200078e00ff */
[----:B------:R-:W-:Y:S01]  /*0210*/  LOP3.LUT R10, R4, 0x80000000, RZ, 0xfc, !PT ;  /* 0x80000000040a7812 */ /* 0x000fe200078efcff */
[----:B------:R-:W-:Y:S01]  /*0220*/  UMOV UR5, URZ ;  /* 0x000000ff00057c82 */ /* 0x000fe20008000000 */
[----:B------:R-:W-:-:S05]  /*0230*/  UMOV UR4, URZ ;  /* 0x000000ff00047c82 */ /* 0x000fca0008000000 */
.L_x_2:
[----:B0-----:R-:W-:Y:S02]  /*0240*/  IMAD.U32 R8, RZ, RZ, UR8 ;  /* 0x00000008ff087e24 */ /* 0x001fe4000f8e00ff */
[----:B------:R-:W-:-:S05]  /*0250*/  IMAD.U32 R9, RZ, RZ, UR9 ;  /* 0x00000009ff097e24 */ /* 0x000fca000f8e00ff */
[----:B------:R-:W2:Y:S01]  /*0260*/  LDG.E.CONSTANT R7, desc[UR6][R8.64] ;  /* 0x0000000608077981 */ /* 0x000ea2000c1e9900 */
[----:B------:R-:W-:Y:S01]  /*0270*/  UIADD3 UR4, UPT, UPT, UR4, 0x1, URZ ;  /* 0x0000000104047890 */ /* 0x000fe2000fffe0ff */
[C---:B------:R-:W-:Y:S01]  /*0280*/  ISETP.EQ.AND P0, PT, R11.reuse, RZ, PT ;  /* 0x000000ff0b00720c */ /* 0x040fe20003f02270 */
[----:B------:R-:W-:Y:S01]  /*0290*/  UIADD3 UR8, UP1, UPT, UR8, 0x4, URZ ;  /* 0x0000000408087890 */ /* 0x000fe2000ff3e0ff */
[C---:B------:R-:W-:Y:S01]  /*02a0*/  ISETP.EQ.AND P1, PT, R11.reuse, 0x4, PT ;  /* 0x000000040b00780c */ /* 0x040fe20003f22270 */
[----:B------:R-:W-:Y:S01]  /*02b0*/  UISETP.NE.AND UP0, UPT, UR4, 0x6, UPT ;  /* 0x000000060400788c */ /* 0x000fe2000bf05270 */
[C---:B------:R-:W-:Y:S01]  /*02c0*/  ISETP.EQ.AND P2, PT, R11.reuse, 0x8, PT ;  /* 0x000000080b00780c */ /* 0x040fe20003f42270 */
[----:B------:R-:W-:Y:S01]  /*02d0*/  UIADD3.X UR9, UPT, UPT, URZ, UR9, URZ, UP1, !UPT ;  /* 0x00000009ff097290 */ /* 0x000fe20008ffe4ff */
[C---:B------:R-:W-:Y:S02]  /*02e0*/  ISETP.EQ.AND P3, PT, R11.reuse, 0xc, PT ;  /* 0x0000000c0b00780c */ /* 0x040fe40003f62270 */
[----:B------:R-:W-:-:S02]  /*02f0*/  ISETP.EQ.AND P4, PT, R11, 0x10, PT ;  /* 0x000000100b00780c */ /* 0x000fc40003f82270 */
[C---:B------:R-:W-:Y:S01]  /*0300*/  ISETP.EQ.AND P5, PT, R11.reuse, 0x14, PT ;  /* 0x000000140b00780c */ /* 0x040fe20003fa2270 */
[----:B------:R-:W-:Y:S02]  /*0310*/  VIADD R11, R11, 0x4 ;  /* 0x000000040b0b7836 */ /* 0x000fe40000000000 */
[----:B--2---:R-:W-:-:S03]  /*0320*/  IMAD.WIDE.U32 R6, R7, R10, RZ ;  /* 0x0000000a07067225 */ /* 0x004fc600078e00ff */
[----:B------:R-:W-:-:S04]  /*0330*/  IADD3 R6, P6, PT, R6, R5, RZ ;  /* 0x0000000506067210 */ /* 0x000fc80007fde0ff */
[----:B------:R-:W-:Y:S01]  /*0340*/  IADD3.X R5, PT, PT, R7, UR5, RZ, P6, !PT ;  /* 0x0000000507057c10 */ /* 0x000fe2000b7fe4ff */
[--C-:B------:R-:W-:Y:S01]  /*0350*/  @P0 IMAD.MOV.U32 R4, RZ, RZ, R6.reuse ;  /* 0x000000ffff040224 */ /* 0x100fe200078e0006 */
[----:B------:R-:W-:Y:S01]  /*0360*/  @P2 MOV R13, R6 ;  /* 0x00000006000d2202 */ /* 0x000fe20000000f00 */
[--C-:B------:R-:W-:Y:S02]  /*0370*/  @P1 IMAD.MOV.U32 R12, RZ, RZ, R6.reuse ;  /* 0x000000ffff0c1224 */ /* 0x100fe400078e0006 */
[--C-:B------:R-:W-:Y:S02]  /*0380*/  @P3 IMAD.MOV.U32 R14, RZ, RZ, R6.reuse ;  /* 0x000000ffff0e3224 */ /* 0x100fe400078e0006 */
[--C-:B------:R-:W-:Y:S02]  /*0390*/  @P4 IMAD.MOV.U32 R15, RZ, RZ, R6.reuse ;  /* 0x000000ffff0f4224 */ /* 0x100fe400078e0006 */
[----:B------:R-:W-:Y:S01]  /*03a0*/  @P5 IMAD.MOV.U32 R16, RZ, RZ, R6 ;  /* 0x000000ffff105224 */ /* 0x000fe200078e0006 */
[----:B------:R-:W-:Y:S06]  /*03b0*/  BRA.U UP0, `(.L_x_2) ;  /* 0xfffffffd00a07547 */ /* 0x000fec000b83ffff */
[----:B------:R-:W-:Y:S01]  /*03c0*/  SHF.R.U32.HI R6, RZ, 0x17, R0 ;  /* 0x00000017ff067819 */ /* 0x000fe20000011600 */
[----:B------:R-:W-:Y:S03]  /*03d0*/  BSSY.RECONVERGENT B1, `(.L_x_3) ;  /* 0x0000029000017945 */ /* 0x000fe60003800200 */
[C---:B------:R-:W-:Y:S02]  /*03e0*/  LOP3.LUT R7, R6.reuse, 0xe0, RZ, 0xc0, !PT ;  /* 0x000000e006077812 */ /* 0x040fe400078ec0ff */
[----:B------:R-:W-:-:S03]  /*03f0*/  LOP3.LUT P6, RZ, R6, 0x1f, RZ, 0xc0, !PT ;  /* 0x0000001f06ff7812 */ /* 0x000fc600078cc0ff */
[----:B------:R-:W-:-:S05]  /*0400*/  VIADD R7, R7, 0xffffff80 ;  /* 0xffffff8007077836 */ /* 0x000fca0000000000 */
[----:B------:R-:W-:-:S05]  /*0410*/  SHF.R.U32.HI R7, RZ, 0x5, R7 ;  /* 0x00000005ff077819 */ /* 0x000fca0000011607 */
[----:B------:R-:W-:-:S05]  /*0420*/  IMAD.U32 R9, R7, -0x4, RZ ;  /* 0xfffffffc07097824 */ /* 0x000fca00078e00ff */
[C---:B------:R-:W-:Y:S02]  /*0430*/  ISETP.EQ.AND P3, PT, R9.reuse, -0x18, PT ;  /* 0xffffffe80900780c */ /* 0x040fe40003f62270 */
[C---:B------:R-:W-:Y:S02]  /*0440*/  ISETP.EQ.AND P4, PT, R9.reuse, -0x14, PT ;  /* 0xffffffec0900780c */ /* 0x040fe40003f82270 */
[C---:B------:R-:W-:Y:S02]  /*0450*/  ISETP.EQ.AND P2, PT, R9.reuse, -0x10, PT ;  /* 0xfffffff00900780c */ /* 0x040fe40003f42270 */
[C---:B------:R-:W-:Y:S02]  /*0460*/  ISETP.EQ.AND P1, PT, R9.reuse, -0xc, PT ;  /* 0xfffffff40900780c */ /* 0x040fe40003f22270 */
[C---:B------:R-:W-:Y:S02]  /*0470*/  ISETP.EQ.AND P0, PT, R9.reuse, -0x8, PT ;  /* 0xfffffff80900780c */ /* 0x040fe40003f02270 */
[----:B------:R-:W-:-:S03]  /*0480*/  ISETP.EQ.AND P5, PT, R9, RZ, PT ;  /* 0x000000ff0900720c */ /* 0x000fc60003fa2270 */
[--C-:B------:R-:W-:Y:S01]  /*0490*/  @P3 IMAD.MOV.U32 R7, RZ, RZ, R4.reuse ;  /* 0x000000ffff073224 */ /* 0x100fe200078e0004 */
[C---:B------:R-:W-:Y:S01]  /*04a0*/  ISETP.EQ.AND P3, PT, R9.reuse, -0x4, PT ;  /* 0xfffffffc0900780c */ /* 0x040fe20003f62270 */
[----:B------:R-:W-:Y:S01]  /*04b0*/  @P4 IMAD.MOV.U32 R8, RZ, RZ, R4 ;  /* 0x000000ffff084224 */ /* 0x000fe200078e0004 */
[----:B------:R-:W-:Y:S01]  /*04c0*/  @P4 MOV R7, R12 ;  /* 0x0000000c00074202 */ /* 0x000fe20000000f00 */
[----:B------:R-:W-:Y:S01]  /*04d0*/  @P2 IMAD.MOV.U32 R7, RZ, RZ, R13 ;  /* 0x000000ffff072224 */ /* 0x000fe200078e000d */
[----:B------:R-:W-:Y:S01]  /*04e0*/  ISETP.EQ.AND P4, PT, R9, 0x4, PT ;  /* 0x000000040900780c */ /* 0x000fe20003f82270 */
[----:B------:R-:W-:Y:S02]  /*04f0*/  @P1 IMAD.MOV.U32 R7, RZ, RZ, R14 ;  /* 0x000000ffff071224 */ /* 0x000fe400078e000e */
[----:B------:R-:W-:Y:S02]  /*0500*/  @P0 IMAD.MOV.U32 R7, RZ, RZ, R15 ;  /* 0x000000ffff070224 */ /* 0x000fe400078e000f */
[----:B------:R-:W-:-:S02]  /*0510*/  @P2 IMAD.MOV.U32 R8, RZ, RZ, R12 ;  /* 0x000000ffff082224 */ /* 0x000fc400078e000c */
[----:B------:R-:W-:Y:S02]  /*0520*/  @P1 IMAD.MOV.U32 R8, RZ, RZ, R13 ;  /* 0x000000ffff081224 */ /* 0x000fe400078e000d */
[----:B------:R-:W-:Y:S02]  /*0530*/  @P3 IMAD.MOV.U32 R7, RZ, RZ, R16 ;  /* 0x000000ffff073224 */ /* 0x000fe400078e0010 */
[----:B------:R-:W-:Y:S02]  /*0540*/  @P5 IMAD.MOV.U32 R7, RZ, RZ, R5 ;  /* 0x000000ffff075224 */ /* 0x000fe400078e0005 */
[----:B------:R-:W-:Y:S02]  /*0550*/  @P0 IMAD.MOV.U32 R8, RZ, RZ, R14 ;  /* 0x000000ffff080224 */ /* 0x000fe400078e000e */
[----:B------:R-:W-:Y:S01]  /*0560*/  @P3 IMAD.MOV.U32 R8, RZ, RZ, R15 ;  /* 0x000000ffff083224 */ /* 0x000fe200078e000f */
[----:B------:R-:W-:Y:S01]  /*0570*/  @P5 MOV R8, R16 ;  /* 0x0000001000085202 */ /* 0x000fe20000000f00 */
[----:B------:R-:W-:-:S02]  /*0580*/  @P4 IMAD.MOV.U32 R8, RZ, RZ, R5 ;  /* 0x000000ffff084224 */ /* 0x000fc400078e0005 */
[----:B------:R-:W-:Y:S01]  /*0590*/  IMAD.MOV.U32 R11, RZ, RZ, R7 ;  /* 0x000000ffff0b7224 */ /* 0x000fe200078e0007 */
[----:B------:R-:W-:Y:S06]  /*05a0*/  @!P6 BRA `(.L_x_4) ;  /* 0x00000000002ce947 */ /* 0x000fec0003800000 */
[----:B------:R-:W-:Y:S01]  /*05b0*/  @P2 IMAD.MOV.U32 R7, RZ, RZ, R4 ;  /* 0x000000ffff072224 */ /* 0x000fe200078e0004 */
[----:B------:R-:W-:Y:S01]  /*05c0*/  LOP3.LUT R6, R6, 0x1f, RZ, 0xc0, !PT ;  /* 0x0000001f06067812 */ /* 0x000fe200078ec0ff */
[----:B------:R-:W-:Y:S02]  /*05d0*/  @P1 IMAD.MOV.U32 R7, RZ, RZ, R12 ;  /* 0x000000ffff071224 */ /* 0x000fe400078e000c */
[----:B------:R-:W-:Y:S01]  /*05e0*/  @P0 IMAD.MOV.U32 R7, RZ, RZ, R13 ;  /* 0x000000ffff070224 */ /* 0x000fe200078e000d */
[----:B------:R-:W-:Y:S01]  /*05f0*/  ISETP.EQ.AND P0, PT, R9, 0x8, PT ;  /* 0x000000080900780c */ /* 0x000fe20003f02270 */
[----:B------:R-:W-:Y:S01]  /*0600*/  @P3 IMAD.MOV.U32 R7, RZ, RZ, R14 ;  /* 0x000000ffff073224 */ /* 0x000fe200078e000e */
[----:B------:R-:W-:Y:S01]  /*0610*/  SHF.L.W.U32.HI R11, R8, R6, R11 ;  /* 0x00000006080b7219 */ /* 0x000fe20000010e0b */
[----:B------:R-:W-:Y:S01]  /*0620*/  @P5 IMAD.MOV.U32 R7, RZ, RZ, R15 ;  /* 0x000000ffff075224 */ /* 0x000fe200078e000f */
[----:B------:R-:W-:-:S09]  /*0630*/  @P4 MOV R7, R16 ;  /* 0x0000001000074202 */ /* 0x000fd20000000f00 */
[----:B------:R-:W-:-:S05]  /*0640*/  @P0 IMAD.MOV.U32 R7, RZ, RZ, R5 ;  /* 0x000000ffff070224 */ /* 0x000fca00078e0005 */
[----:B------:R-:W-:-:S07]  /*0650*/  SHF.L.W.U32.HI R8, R7, R6, R8 ;  /* 0x0000000607087219 */ /* 0x000fce0000010e08 */
.L_x_4:
[----:B------:R-:W-:Y:S05]  /*0660*/  BSYNC.RECONVERGENT B1 ;  /* 0x0000000000017941 */ /* 0x000fea0003800200 */
.L_x_3:
[C---:B------:R-:W-:Y:S01]  /*0670*/  SHF.L.W.U32.HI R5, R8.reuse, 0x2, R11 ;  /* 0x0000000208057819 */ /* 0x040fe20000010e0b */
[----:B------:R-:W-:Y:S01]  /*0680*/  IMAD.SHL.U32 R8, R8, 0x4, RZ ;  /* 0x0000000408087824 */ /* 0x000fe200078e00ff */
[----:B------:R-:W-:Y:S01]  /*0690*/  UMOV UR4, 0x54442d19 ;  /* 0x54442d1900047882 */ /* 0x000fe20000000000 */
[----:B------:R-:W-:Y:S01]  /*06a0*/  UMOV UR5, 0x3bf921fb ;  /* 0x3bf921fb00057882 */ /* 0x000fe20000000000 */
[----:B------:R-:W-:Y:S02]  /*06b0*/  SHF.R.S32.HI R6, RZ, 0x1f, R5 ;  /* 0x0000001fff067819 */ /* 0x000fe40000011405 */
[----:B------:R-:W-:Y:S02]  /*06c0*/  ISETP.GE.AND P0, PT, R0, RZ, PT ;  /* 0x000000ff0000720c */ /* 0x000fe40003f06270 */
[C---:B------:R-:W-:Y:S02]  /*06d0*/  LOP3.LUT R8, R6.reuse, R8, RZ, 0x3c, !PT ;  /* 0x0000000806087212 */ /* 0x040fe400078e3cff */
[----:B------:R-:W-:-:S02]  /*06e0*/  LOP3.LUT R9, R6, R5, RZ, 0x3c, !PT ;  /* 0x0000000506097212 */ /* 0x000fc400078e3cff */
[----:B------:R-:W-:Y:S02]  /*06f0*/  SHF.R.U32.HI R10, RZ, 0x1e, R11 ;  /* 0x0000001eff0a7819 */ /* 0x000fe4000001160b */
[----:B------:R-:W0:Y:S01]  /*0700*/  I2F.F64.S64 R6, R8 ;  /* 0x0000000800067312 */ /* 0x000e220000301c00 */
[C---:B------:R-:W-:Y:S02]  /*0710*/  LOP3.LUT R0, R5.reuse, R0, RZ, 0x3c, !PT ;  /* 0x0000000005007212 */ /* 0x040fe400078e3cff */
[----:B------:R-:W-:Y:S02]  /*0720*/  LEA.HI R10, R5, R10, RZ, 0x1 ;  /* 0x0000000a050a7211 */ /* 0x000fe400078f08ff */
[----:B------:R-:W-:-:S03]  /*0730*/  ISETP.GE.AND P1, PT, R0, RZ, PT ;  /* 0x000000ff0000720c */ /* 0x000fc60003f26270 */
[----:B------:R-:W-:-:S04]  /*0740*/  IMAD.MOV R0, RZ, RZ, -R10 ;  /* 0x000000ffff007224 */ /* 0x000fc800078e0a0a */
[----:B------:R-:W-:Y:S01]  /*0750*/  @!P0 IMAD.MOV.U32 R10, RZ, RZ, R0 ;  /* 0x000000ffff0a8224 */ /* 0x000fe200078e0000 */
[----:B0-----:R-:W-:-:S10]  /*0760*/  DMUL R6, R6, UR4 ;  /* 0x0000000406067c28 */ /* 0x001fd40008000000 */
[----:B------:R-:W0:Y:S02]  /*0770*/  F2F.F32.F64 R6, R6 ;  /* 0x0000000600067310 */ /* 0x000e240000301000 */
[----:B0-----:R-:W-:-:S07]  /*0780*/  FSEL R8, -R6, R6, !P1 ;  /* 0x0000000606087208 */ /* 0x001fce0004800100 */
.L_x_1:
[----:B------:R-:W-:Y:S05]  /*0790*/  BSYNC.RECONVERGENT B0 ;  /* 0x0000000000007941 */ /* 0x000fea0003800200 */
.L_x_0:
[----:B------:R-:W-:Y:S02]  /*07a0*/  IMAD.MOV.U32 R5, RZ, RZ, 0x37cbac00 ;  /* 0x37cbac00ff057424 */ /* 0x000fe400078e00ff */
[----:B------:R-:W-:Y:S01]  /*07b0*/  FMUL R6, R8, R8 ;  /* 0x0000000808067220 */ /* 0x000fe20000400000 */
[----:B------:R-:W-:Y:S01]  /*07c0*/  LOP3.LUT R7, R10, 0x1, RZ, 0xc0, !PT ;  /* 0x000000010a077812 */ /* 0x000fe200078ec0ff */
[----:B------:R-:W-:Y:S01]  /*07d0*/  IMAD.MOV.U32 R9, RZ, RZ, 0x3c0885e4 ;  /* 0x3c0885e4ff097424 */ /* 0x000fe200078e00ff */
[----:B------:R-:W-:Y:S01]  /*07e0*/  BSSY.RECONVERGENT B0, `(.L_x_5) ;  /* 0x0000076000007945 */ /* 0x000fe20003800200 */
[----:B------:R-:W-:Y:S01]  /*07f0*/  FFMA R0, R6, R5, -0.0013887860113754868507 ;  /* 0xbab607ed06007423 */ /* 0x000fe20000000005 */
[----:B------:R-:W-:Y:S01]  /*0800*/  ISETP.NE.U32.AND P0, PT, R7, 0x1, PT ;  /* 0x000000010700780c */ /* 0x000fe20003f05070 */
[----:B------:R-:W-:Y:S02]  /*0810*/  VIADD R10, R10, 0x1 ;  /* 0x000000010a0a7836 */ /* 0x000fe40000000000 */
[----:B------:R-:W-:Y:S01]  /*0820*/  IMAD.MOV.U32 R11, RZ, RZ, 0x3e2aaaa8 ;  /* 0x3e2aaaa8ff0b7424 */ /* 0x000fe200078e00ff */
[----:B------:R-:W-:-:S02]  /*0830*/  FSEL R7, R0, -0.00019574658654164522886, P0 ;  /* 0xb94d415300077808 */ /* 0x000fc40000000000 */
[----:B------:R-:W-:Y:S02]  /*0840*/  FSEL R9, R9, 0.041666727513074874878, !P0 ;  /* 0x3d2aaabb09097808 */ /* 0x000fe40004000000 */
[----:B------:R-:W-:Y:S02]  /*0850*/  FSEL R0, R8, 1, !P0 ;  /* 0x3f80000008007808 */ /* 0x000fe40004000000 */
[----:B------:R-:W-:Y:S01]  /*0860*/  LOP3.LUT P1, RZ, R10, 0x2, RZ, 0xc0, !PT ;  /* 0x000000020aff7812 */ /* 0x000fe2000782c0ff */
[C---:B------:R-:W-:Y:S01]  /*0870*/  FFMA R9, R6.reuse, R7, R9 ;  /* 0x0000000706097223 */ /* 0x040fe20000000009 */
[----:B------:R-:W-:Y:S01]  /*0880*/  FSEL R8, -R11, -0.4999999701976776123, !P0 ;  /* 0xbeffffff0b087808 */ /* 0x000fe20004000100 */
[----:B------:R-:W-:-:S04]  /*0890*/  FFMA R7, R6, R0, RZ ;  /* 0x0000000006077223 */ /* 0x000fc800000000ff */
[----:B------:R-:W-:-:S04]  /*08a0*/  FFMA R8, R6, R9, R8 ;  /* 0x0000000906087223 */ /* 0x000fc80000000008 */
[----:B------:R-:W-:-:S04]  /*08b0*/  FFMA R0, R7, R8, R0 ;  /* 0x0000000807007223 */ /* 0x000fc80000000000 */
[----:B------:R-:W-:-:S04]  /*08c0*/  @P1 FADD R0, RZ, -R0 ;  /* 0x80000000ff001221 */ /* 0x000fc80000000000 */
[C---:B------:R-:W-:Y:S01]  /*08d0*/  FMUL R6, R0.reuse, 0.63661974668502807617 ;  /* 0x3f22f98300067820 */ /* 0x040fe20000400000 */
        /* <DEDUP_REMOVED lines=9> */
[----:B------:R-:W-:Y:S01]  /*0970*/  @!P0 MOV R10, RZ ;  /* 0x000000ff000a8202 */ /* 0x000fe20000000f00 */
        /* <DEDUP_REMOVED lines=8> */
.L_x_7:
        /* <DEDUP_REMOVED lines=39> */
[----:B------:R-:W-:Y:S02]  /*0c70*/  @P4 IMAD.MOV.U32 R9, RZ, RZ, R4 ;  /* 0x000000ffff094224 */ /* 0x000fe400078e0004 */
[----:B------:R-:W-:Y:S01]  /*0c80*/  @P4 IMAD.MOV.U32 R8, RZ, RZ, R12 ;  /* 0x000000ffff084224 */ /* 0x000fe200078e000c */
[----:B------:R-:W-:Y:S01]  /*0c90*/  ISETP.EQ.AND P4, PT, R11, 0x4, PT ;  /* 0x000000040b00780c */ /* 0x000fe20003f82270 */
[----:B------:R-:W-:Y:S01]  /*0ca0*/  @P2 IMAD.MOV.U32 R8, RZ, RZ, R13 ;  /* 0x000000ffff082224 */ /* 0x000fe200078e000d */
[----:B------:R-:W-:Y:S01]  /*0cb0*/  @P2 MOV R9, R12 ;  /* 0x0000000c00092202 */ /* 0x000fe20000000f00 */
        /* <DEDUP_REMOVED lines=21> */
.L_x_9:
[----:B------:R-:W-:Y:S05]  /*0e10*/  BSYNC.RECONVERGENT B1 ;  /* 0x0000000000017941 */ /* 0x000fea0003800200 */
.L_x_8:
        /* <DEDUP_REMOVED lines=18> */
.L_x_6:
[----:B------:R-:W-:Y:S05]  /*0f40*/  BSYNC.RECONVERGENT B0 ;  /* 0x0000000000007941 */ /* 0x000fea0003800200 */
.L_x_5:
[----:B------:R-:W-:Y:S01]  /*0f50*/  FMUL R4, R8, R8 ;  /* 0x0000000808047220 */ /* 0x000fe20000400000 */
[----:B------:R-:W-:Y:S01]  /*0f60*/  LOP3.LUT R0, R10, 0x1, RZ, 0xc0, !PT ;  /* 0x000000010a007812 */ /* 0x000fe200078ec0ff */
[----:B------:R-:W-:Y:S01]  /*0f70*/  IMAD.MOV.U32 R7, RZ, RZ, 0x3d2aaabb ;  /* 0x3d2aaabbff077424 */ /* 0x000fe200078e00ff */
[----:B------:R-:W0:Y:S01]  /*0f80*/  LDCU.64 UR4, c[0x0][0x380] ;  /* 0x00007000ff0477ac */ /* 0x000e220008000a00 */
[----:B------:R-:W-:Y:S01]  /*0f90*/  FFMA R5, R4, R5, -0.0013887860113754868507 ;  /* 0xbab607ed04057423 */ /* 0x000fe20000000005 */
[----:B------:R-:W-:Y:S01]  /*0fa0*/  ISETP.NE.U32.AND P0, PT, R0, 0x1, PT ;  /* 0x000000010000780c */ /* 0x000fe20003f05070 */
[----:B------:R-:W-:Y:S01]  /*0fb0*/  IMAD.MOV.U32 R6, RZ, RZ, 0x3effffff ;  /* 0x3effffffff067424 */ /* 0x000fe200078e00ff */
[----:B------:R-:W-:Y:S02]  /*0fc0*/  LOP3.LUT P1, RZ, R10, 0x2, RZ, 0xc0, !PT ;  /* 0x000000020aff7812 */ /* 0x000fe4000782c0ff */
[----:B------:R-:W-:Y:S02]  /*0fd0*/  FSEL R5, R5, -0.00019574658654164522886, !P0 ;  /* 0xb94d415305057808 */ /* 0x000fe40004000000 */
[----:B------:R-:W-:-:S02]  /*0fe0*/  FSEL R7, R7, 0.0083327032625675201416, !P0 ;  /* 0x3c0885e407077808 */ /* 0x000fc40004000000 */
[----:B------:R-:W-:Y:S02]  /*0ff0*/  FSEL R6, -R6, -0.16666662693023681641, !P0 ;  /* 0xbe2aaaa806067808 */ /* 0x000fe40004000100 */
[----:B------:R-:W-:Y:S01]  /*1000*/  FSEL R0, R8, 1, P0 ;  /* 0x3f80000008007808 */ /* 0x000fe20000000000 */
[----:B------:R-:W-:-:S04]  /*1010*/  FFMA R5, R4, R5, R7 ;  /* 0x0000000504057223 */ /* 0x000fc80000000007 */
[C---:B------:R-:W-:Y:S01]  /*1020*/  FFMA R6, R4.reuse, R5, R6 ;  /* 0x0000000504067223 */ /* 0x040fe20000000006 */
[----:B------:R-:W-:Y:S01]  /*1030*/  FFMA R5, R4, R0, RZ ;  /* 0x0000000004057223 */ /* 0x000fe200000000ff */
[----:B0-----:R-:W-:-:S03]  /*1040*/  IADD3 R2, P0, PT, R2, UR4, RZ ;  /* 0x0000000402027c10 */ /* 0x001fc6000ff1e0ff */
[----:B------:R-:W-:Y:S01]  /*1050*/  FFMA R5, R5, R6, R0 ;  /* 0x0000000605057223 */ /* 0x000fe20000000000 */
[----:B------:R-:W-:-:S03]  /*1060*/  IADD3.X R3, PT, PT, R3, UR5, RZ, P0, !PT ;  /* 0x0000000503037c10 */ /* 0x000fc600087fe4ff */
[----:B------:R-:W-:-:S05]  /*1070*/  @P1 FADD R5, RZ, -R5 ;  /* 0x80000005ff051221 */ /* 0x000fca0000000000 */
[----:B------:R-:W-:Y:S01]  /*1080*/  STG.E desc[UR6][R2.64], R5 ;  /* 0x0000000502007986 */ /* 0x000fe2000c101906 */
[----:B------:R-:W-:Y:S05]  /*1090*/  EXIT ;  /* 0x000000000000794d */ /* 0x000fea0003800000 */
.L_x_10:
[----:B------:R-:W-:-:S00]  /*10a0*/  BRA `(.L_x_10) ;  /* 0xfffffffc00fc7947 */ /* 0x000fc0000383ffff */
[----:B------:R-:W-:-:S00]  /*10b0*/  NOP ;  /* 0x0000000000007918 */ /* 0x000fc00000000000 */
        /* <DEDUP_REMOVED lines=12> */
.L_x_11:


//--------------------- .nv.global.init           --------------------------
	.section	.nv.global.init,"aw",@progbits
	.align	4
.nv.global.init:
	.type		__cudart_i2opi_f,@object
	.size		__cudart_i2opi_f,(.L_0 - __cudart_i2opi_f)
__cudart_i2opi_f:
        /*0000*/ 	.byte	0x41, 0x90, 0x43, 0x3c, 0x99, 0x95, 0x62, 0xdb, 0xc0, 0xdd, 0x34, 0xf5, 0xd1, 0x57, 0x27, 0xfc
        /*0010*/ 	.byte	0x29, 0x15, 0x44, 0x4e, 0x6e, 0x83, 0xf9, 0xa2
.L_0:


//--------------------- .nv.shared.reserved.0     --------------------------
	.section	.nv.shared.reserved.0,"aw",@nobits
	.weak		__nv_reservedSMEM_offset_0_alias
	.size		__nv_reservedSMEM_offset_0_alias, 0, 64
	.other		__nv_reservedSMEM_offset_0_alias,@"STO_CUDA_RESERVED_SHARED STV_DEFAULT"
__nv_reservedSMEM_offset_0_alias:
	.zero		0
	.zero		64


//--------------------- .nv.constant0._Z14sin_cos_kernelPfPKfm --------------------------
	.section	.nv.constant0._Z14sin_cos_kernelPfPKfm,"a",@progbits
	.sectionflags	@""
	.align	4
.nv.constant0._Z14sin_cos_kernelPfPKfm:
	.zero		920


//--------------------- SYMBOLS --------------------------

	.type		.nv.reservedSmem.offset0,@object
	.size		.nv.reservedSmem.offset0,0x4
